//
// Generated by NVIDIA NVVM Compiler
//
// Compiler Build ID: CL-36424714
// Cuda compilation tools, release 13.0, V13.0.88
// Based on NVVM 20.0.0
//

.version 9.0
.target sm_100
.address_size 64

	// .globl	_Z7computefif
.extern .func  (.param .b32 func_retval0) vprintf
(
	.param .b64 vprintf_param_0,
	.param .b64 vprintf_param_1
)
;
.global .align 1 .b8 $str[7] = {37, 46, 49, 55, 103, 10};

.visible .entry _Z7computefif(
	.param .f32 _Z7computefif_param_0,
	.param .u32 _Z7computefif_param_1,
	.param .f32 _Z7computefif_param_2
)
{
	.local .align 8 .b8 	__local_depot0[8];
	.reg .b64 	%SP;
	.reg .b64 	%SPL;
	.reg .pred 	%p<6>;
	.reg .b32 	%r<14>;
	.reg .b32 	%f<21>;
	.reg .b64 	%rd<5>;
	.reg .b64 	%fd<2>;

	mov.u64 	%SPL, __local_depot0;
	cvta.local.u64 	%SP, %SPL;
	ld.param.f32 	%f20, [_Z7computefif_param_0];
	ld.param.u32 	%r8, [_Z7computefif_param_1];
	ld.param.f32 	%f10, [_Z7computefif_param_2];
	setp.lt.s32 	%p1, %r8, 1;
	@%p1 bra 	$L__BB0_7;
	mov.f32 	%f12, 0f0000007D;
	sub.f32 	%f1, %f12, %f10;
	and.b32  	%r1, %r8, 3;
	setp.lt.u32 	%p2, %r8, 4;
	@%p2 bra 	$L__BB0_4;
	and.b32  	%r9, %r8, 2147483644;
	neg.s32 	%r12, %r9;
$L__BB0_3:
	add.f32 	%f13, %f1, %f20;
	add.f32 	%f14, %f1, %f13;
	add.f32 	%f15, %f1, %f14;
	add.f32 	%f20, %f1, %f15;
	add.s32 	%r12, %r12, 4;
	setp.ne.s32 	%p3, %r12, 0;
	@%p3 bra 	$L__BB0_3;
$L__BB0_4:
	setp.eq.s32 	%p4, %r1, 0;
	@%p4 bra 	$L__BB0_7;
	neg.s32 	%r13, %r1;
$L__BB0_6:
	.pragma "nounroll";
	add.f32 	%f20, %f1, %f20;
	add.s32 	%r13, %r13, 1;
	setp.ne.s32 	%p5, %r13, 0;
	@%p5 bra 	$L__BB0_6;
$L__BB0_7:
	add.u64 	%rd1, %SP, 0;
	add.u64 	%rd2, %SPL, 0;
	cvt.f64.f32 	%fd1, %f20;
	st.local.f64 	[%rd2], %fd1;
	mov.u64 	%rd3, $str;
	cvta.global.u64 	%rd4, %rd3;
	{ // callseq 0, 0
	.param .b64 param0;
	st.param.b64 	[param0], %rd4;
	.param .b64 param1;
	st.param.b64 	[param1], %rd1;
	.param .b32 retval0;
	call.uni (retval0), 
	vprintf, 
	(
	param0, 
	param1
	);
	ld.param.b32 	%r10, [retval0];
	} // callseq 0
	ret;

}


// ===== COMPILED SASS (sm_100) =====

	.target	sm_100

	.elftype	@"ET_EXEC"


//--------------------- .note.nv.tkinfo           --------------------------
	.section	.note.nv.tkinfo,"",@"SHT_NOTE"
	.sectionflags	@"SHF_NOTE_NV_TKINFO"
	.tkinfo
        /*0018*/ 	.word	0x00000002
        /*0030*/ 	.string	""
        /*0030*/ 	.string	"ptxas"
        /*0030*/ 	.string	"Cuda compilation tools, release 13.0, V13.0.88"
        /*0030*/ 	.string	"Build cuda_13.0.r13.0/compiler.36424714_0"
        /*0030*/ 	.string	"-arch sm_100 -m 64 "



//--------------------- .note.nv.cuinfo           --------------------------
	.section	.note.nv.cuinfo,"",@"SHT_NOTE"
	.sectionflags	@"SHF_NOTE_NV_CUINFO"
        /*0018*/ 	.short	0x0002
        /*001a*/ 	.short	0x0064
        /*001c*/ 	.short	0x0082
	.zero		2


//--------------------- .nv.info                  --------------------------
	.section	.nv.info,"",@"SHT_CUDA_INFO"
	.align	4


	//----- nvinfo : EIATTR_REGCOUNT
	.align		4
        /*0000*/ 	.byte	0x04, 0x2f
        /*0002*/ 	.short	(.L_2 - .L_1)
	.align		4
.L_1:
        /*0004*/ 	.word	index@(_Z7computefif)
        /*0008*/ 	.word	0x00000018


	//----- nvinfo : EIATTR_FRAME_SIZE
	.align		4
.L_2:
        /*000c*/ 	.byte	0x04, 0x11
        /*000e*/ 	.short	(.L_4 - .L_3)
	.align		4
.L_3:
        /*0010*/ 	.word	index@(_Z7computefif)
        /*0014*/ 	.word	0x00000008


	//----- nvinfo : EIATTR_MIN_STACK_SIZE
	.align		4
.L_4:
        /*0018*/ 	.byte	0x04, 0x12
        /*001a*/ 	.short	(.L_6 - .L_5)
	.align		4
.L_5:
        /*001c*/ 	.word	index@(_Z7computefif)
        /*0020*/ 	.word	0x00000008
.L_6:


//--------------------- .nv.compat                --------------------------
	.section	.nv.compat,"",@"SHT_CUDA_COMPAT_INFO"
	.align	4
        /*0000*/ 	.byte	0x02, 0x09, 0x00, 0x00, 0x02, 0x02, 0x01, 0x00, 0x02, 0x05, 0x05, 0x00, 0x03, 0x07, 0x01, 0x01
        /*0010*/ 	.byte	0x02, 0x03, 0x00, 0x00, 0x02, 0x06, 0x01, 0x00, 0x04, 0x0b, 0x08, 0x00, 0x09, 0x00, 0x00, 0x00
        /*0020*/ 	.byte	0x00, 0x00, 0x00, 0x00


//--------------------- .nv.info._Z7computefif    --------------------------
	.section	.nv.info._Z7computefif,"",@"SHT_CUDA_INFO"
	.sectionflags	@""
	.align	4


	//----- nvinfo : EIATTR_CUDA_API_VERSION
	.align		4
        /*0000*/ 	.byte	0x04, 0x37
        /*0002*/ 	.short	(.L_8 - .L_7)
.L_7:
        /*0004*/ 	.word	0x00000082


	//----- nvinfo : EIATTR_KPARAM_INFO
	.align		4
.L_8:
        /*0008*/ 	.byte	0x04, 0x17
        /*000a*/ 	.short	(.L_10 - .L_9)
.L_9:
        /*000c*/ 	.word	0x00000000
        /*0010*/ 	.short	0x0002
        /*0012*/ 	.short	0x0008
        /*0014*/ 	.byte	0x00, 0xf0, 0x11, 0x00


	//----- nvinfo : EIATTR_KPARAM_INFO
	.align		4
.L_10:
        /*0018*/ 	.byte	0x04, 0x17
        /*001a*/ 	.short	(.L_12 - .L_11)
.L_11:
        /*001c*/ 	.word	0x00000000
        /*0020*/ 	.short	0x0001
        /*0022*/ 	.short	0x0004
        /*0024*/ 	.byte	0x00, 0xf0, 0x11, 0x00


	//----- nvinfo : EIATTR_KPARAM_INFO
	.align		4
.L_12:
        /*0028*/ 	.byte	0x04, 0x17
        /*002a*/ 	.short	(.L_14 - .L_13)
.L_13:
        /*002c*/ 	.word	0x00000000
        /*0030*/ 	.short	0x0000
        /*0032*/ 	.short	0x0000
        /*0034*/ 	.byte	0x00, 0xf0, 0x11, 0x00


	//----- nvinfo : EIATTR_SPARSE_MMA_MASK
	.align		4
.L_14:
        /*0038*/ 	.byte	0x03, 0x50
        /*003a*/ 	.short	0x0000


	//----- nvinfo : EIATTR_MAXREG_COUNT
	.align		4
        /*003c*/ 	.byte	0x03, 0x1b
        /*003e*/ 	.short	0x00ff


	//----- nvinfo : EIATTR_EXTERNS
	.align		4
        /*0040*/ 	.byte	0x04, 0x0f
        /*0042*/ 	.short	(.L_16 - .L_15)


	//   ....[0]....
	.align		4
.L_15:
        /*0044*/ 	.word	index@(vprintf)


	//----- nvinfo : EIATTR_MERCURY_ISA_VERSION
	.align		4
.L_16:
        /*0048*/ 	.byte	0x03, 0x5f
        /*004a*/ 	.short	0x0101


	//----- nvinfo : EIATTR_VRC_CTA_INIT_COUNT
	.align		4
        /*004c*/ 	.byte	0x02, 0x4a
	.zero		1
	.zero		1


	//----- nvinfo : EIATTR_SYSCALL_OFFSETS
	.align		4
        /*0050*/ 	.byte	0x04, 0x46
        /*0052*/ 	.short	(.L_18 - .L_17)


	//   ....[0]....
.L_17:
        /*0054*/ 	.word	0x00000510


	//----- nvinfo : EIATTR_EXIT_INSTR_OFFSETS
	.align		4
.L_18:
        /*0058*/ 	.byte	0x04, 0x1c
        /*005a*/ 	.short	(.L_20 - .L_19)


	//   ....[0]....
.L_19:
        /*005c*/ 	.word	0x00000520


	//----- nvinfo : EIATTR_CBANK_PARAM_SIZE
	.align		4
.L_20:
        /*0060*/ 	.byte	0x03, 0x19
        /*0062*/ 	.short	0x000c


	//----- nvinfo : EIATTR_PARAM_CBANK
	.align		4
        /*0064*/ 	.byte	0x04, 0x0a
        /*0066*/ 	.short	(.L_22 - .L_21)
	.align		4
.L_21:
        /*0068*/ 	.word	index@(.nv.constant0._Z7computefif)
        /*006c*/ 	.short	0x0380
        /*006e*/ 	.short	0x000c


	//----- nvinfo : EIATTR_SW_WAR
	.align		4
.L_22:
        /*0070*/ 	.byte	0x04, 0x36
        /*0072*/ 	.short	(.L_24 - .L_23)
.L_23:
        /*0074*/ 	.word	0x00000008
.L_24:


//--------------------- .nv.callgraph             --------------------------
	.section	.nv.callgraph,"",@"SHT_CUDA_CALLGRAPH"
	.align	4
	.sectionentsize	8
	.align		4
        /*0000*/ 	.word	0x00000000
	.align		4
        /*0004*/ 	.word	0xffffffff
	.align		4
        /*0008*/ 	.word	index@(_Z7computefif)
	.align		4
        /*000c*/ 	.word	index@(vprintf)
	.align		4
        /*0010*/ 	.word	0x00000000
	.align		4
        /*0014*/ 	.word	0xfffffffe
	.align		4
        /*0018*/ 	.word	0x00000000
	.align		4
        /*001c*/ 	.word	0xfffffffd
	.align		4
        /*0020*/ 	.word	0x00000000
	.align		4
        /*0024*/ 	.word	0xfffffffc


//--------------------- .nv.constant4             --------------------------
	.section	.nv.constant4,"a",@progbits
	.align	8
	.align		8
.nv.constant4:
        /*0000*/ 	.dword	vprintf
	.align		8
        /*0008*/ 	.dword	$str


//--------------------- .text._Z7computefif       --------------------------
	.section	.text._Z7computefif,"ax",@progbits
	.align	128
        .global         _Z7computefif
        .type           _Z7computefif,@function
        .size           _Z7computefif,(.L_x_9 - _Z7computefif)
        .other          _Z7computefif,@"STO_CUDA_ENTRY STV_DEFAULT"
_Z7computefif:
.text._Z7computefif:
[----:B------:R-:W0:Y:S01]  /*0000*/  LDC R1, c[0x0][0x37c] ;  /* 0x0000df00ff017b82 */ /* 0x000e220000000800 */
[----:B------:R-:W1:Y:S01]  /*0010*/  LDCU UR5, c[0x0][0x384] ;  /* 0x00007080ff0577ac */ /* 0x000e620008000800 */
[----:B0-----:R-:W-:Y:S01]  /*0020*/  IADD3 R1, PT, PT, R1, -0x8, RZ ;  /* 0xfffffff801017810 */ /* 0x001fe20007ffe0ff */
[----:B------:R-:W0:Y:S01]  /*0030*/  LDCU UR4, c[0x0][0x2f8] ;  /* 0x00005f00ff0477ac */ /* 0x000e220008000800 */
[----:B------:R-:W2:Y:S01]  /*0040*/  LDCU UR7, c[0x0][0x380] ;  /* 0x00007000ff0777ac */ /* 0x000ea20008000800 */
[----:B------:R-:W3:Y:S01]  /*0050*/  LDCU UR6, c[0x0][0x2fc] ;  /* 0x00005f80ff0677ac */ /* 0x000ee20008000800 */
[----:B-1----:R-:W-:Y:S01]  /*0060*/  UISETP.GE.AND UP0, UPT, UR5, 0x1, UPT ;  /* 0x000000010500788c */ /* 0x002fe2000bf06270 */
[----:B0-----:R-:W-:Y:S02]  /*0070*/  IADD3 R6, P0, PT, R1, UR4, RZ ;  /* 0x0000000401067c10 */ /* 0x001fe4000ff1e0ff */
[----:B--2---:R-:W-:Y:S02]  /*0080*/  MOV R0, UR7 ;  /* 0x0000000700007c02 */ /* 0x004fe40008000f00 */
[----:B---3--:R-:W-:-:S04]  /*0090*/  IADD3.X R7, PT, PT, RZ, UR6, RZ, P0, !PT ;  /* 0x00000006ff077c10 */ /* 0x008fc800087fe4ff */
[----:B------:R-:W-:Y:S05]  /*00a0*/  BRA.U !UP0, `(.L_x_0) ;  /* 0x0000000108f87547 */ /* 0x000fea000b800000 */
[----:B------:R-:W0:Y:S01]  /*00b0*/  LDC R3, c[0x0][0x388] ;  /* 0x0000e200ff037b82 */ /* 0x000e220000000800 */
[----:B------:R-:W-:Y:S02]  /*00c0*/  UISETP.GE.U32.AND UP0, UPT, UR5, 0x4, UPT ;  /* 0x000000040500788c */ /* 0x000fe4000bf06070 */
[----:B------:R-:W-:Y:S01]  /*00d0*/  ULOP3.LUT UR4, UR5, 0x3, URZ, 0xc0, !UPT ;  /* 0x0000000305047892 */ /* 0x000fe2000f8ec0ff */
[----:B0-----:R-:W-:-:S06]  /*00e0*/  FADD R3, -R3, 1.7516230804060213387e-43 ;  /* 0x0000007d03037421 */ /* 0x001fcc0000000100 */
[----:B------:R-:W-:Y:S05]  /*00f0*/  BRA.U !UP0, `(.L_x_1) ;  /* 0x0000000108c87547 */ /* 0x000fea000b800000 */
[----:B------:R-:W-:-:S04]  /*0100*/  ULOP3.LUT UR5, UR5, 0x7ffffffc, URZ, 0xc0, !UPT ;  /* 0x7ffffffc05057892 */ /* 0x000fc8000f8ec0ff */
[----:B------:R-:W-:-:S04]  /*0110*/  UIADD3 UR5, UPT, UPT, -UR5, URZ, URZ ;  /* 0x000000ff05057290 */ /* 0x000fc8000fffe1ff */
[----:B------:R-:W-:-:S09]  /*0120*/  UISETP.GE.AND UP0, UPT, UR5, URZ, UPT ;  /* 0x000000ff0500728c */ /* 0x000fd2000bf06270 */
[----:B------:R-:W-:Y:S05]  /*0130*/  BRA.U UP0, `(.L_x_2) ;  /* 0x00000001009c7547 */ /* 0x000fea000b800000 */
[----:B------:R-:W-:Y:S02]  /*0140*/  UIADD3 UR6, UPT, UPT, -UR5, URZ, URZ ;  /* 0x000000ff05067290 */ /* 0x000fe4000fffe1ff */
[----:B------:R-:W-:Y:S02]  /*0150*/  UPLOP3.LUT UP0, UPT, UPT, UPT, UPT, 0x80, 0x8 ;  /* 0x000000000008789c */ /* 0x000fe40003f0f070 */
[----:B------:R-:W-:-:S09]  /*0160*/  UISETP.GT.AND UP1, UPT, UR6, 0xc, UPT ;  /* 0x0000000c0600788c */ /* 0x000fd2000bf24270 */
[----:B------:R-:W-:Y:S05]  /*0170*/  BRA.U !UP1, `(.L_x_3) ;  /* 0x0000000109507547 */ /* 0x000fea000b800000 */
[----:B------:R-:W-:-:S11]  /*0180*/  UPLOP3.LUT UP0, UPT, UPT, UPT, UPT, 0x40, 0x4 ;  /* 0x000000000004789c */ /* 0x000fd60003f0e870 */
.L_x_4:
[----:B------:R-:W-:Y:S01]  /*0190*/  FADD R0, R3, R0 ;  /* 0x0000000003007221 */ /* 0x000fe20000000000 */
[----:B------:R-:W-:-:S03]  /*01a0*/  UIADD3 UR5, UPT, UPT, UR5, 0x10, URZ ;  /* 0x0000001005057890 */ /* 0x000fc6000fffe0ff */
[----:B------:R-:W-:Y:S01]  /*01b0*/  FADD R0, R3, R0 ;  /* 0x0000000003007221 */ /* 0x000fe20000000000 */
[----:B------:R-:W-:-:S03]  /*01c0*/  UISETP.GE.AND UP1, UPT, UR5, -0xc, UPT ;  /* 0xfffffff40500788c */ /* 0x000fc6000bf26270 */
[----:B------:R-:W-:-:S04]  /*01d0*/  FADD R0, R3, R0 ;  /* 0x0000000003007221 */ /* 0x000fc80000000000 */
        /* <DEDUP_REMOVED lines=12> */
[----:B------:R-:W-:Y:S01]  /*02a0*/  FADD R0, R3, R0 ;  /* 0x0000000003007221 */ /* 0x000fe20000000000 */
[----:B------:R-:W-:Y:S06]  /*02b0*/  BRA.U !UP1, `(.L_x_4) ;  /* 0xfffffffd09b47547 */ /* 0x000fec000b83ffff */
.L_x_3:
[----:B------:R-:W-:-:S04]  /*02c0*/  UIADD3 UR6, UPT, UPT, -UR5, URZ, URZ ;  /* 0x000000ff05067290 */ /* 0x000fc8000fffe1ff */
[----:B------:R-:W-:-:S09]  /*02d0*/  UISETP.GT.AND UP1, UPT, UR6, 0x4, UPT ;  /* 0x000000040600788c */ /* 0x000fd2000bf24270 */
[----:B------:R-:W-:Y:S05]  /*02e0*/  BRA.U !UP1, `(.L_x_5) ;  /* 0x0000000109287547 */ /* 0x000fea000b800000 */
[----:B------:R-:W-:Y:S01]  /*02f0*/  FADD R0, R0, R3 ;  /* 0x0000000300007221 */ /* 0x000fe20000000000 */
[----:B------:R-:W-:Y:S02]  /*0300*/  UPLOP3.LUT UP0, UPT, UPT, UPT, UPT, 0x40, 0x4 ;  /* 0x000000000004789c */ /* 0x000fe40003f0e870 */
[----:B------:R-:W-:Y:S01]  /*0310*/  UIADD3 UR5, UPT, UPT, UR5, 0x8, URZ ;  /* 0x0000000805057890 */ /* 0x000fe2000fffe0ff */
[----:B------:R-:W-:-:S04]  /*0320*/  FADD R0, R3, R0 ;  /* 0x0000000003007221 */ /* 0x000fc80000000000 */
[----:B------:R-:W-:-:S04]  /*0330*/  FADD R0, R3, R0 ;  /* 0x0000000003007221 */ /* 0x000fc80000000000 */
[----:B------:R-:W-:-:S04]  /*0340*/  FADD R0, R3, R0 ;  /* 0x0000000003007221 */ /* 0x000fc80000000000 */
[----:B------:R-:W-:-:S04]  /*0350*/  FADD R0, R3, R0 ;  /* 0x0000000003007221 */ /* 0x000fc80000000000 */
[----:B------:R-:W-:-:S04]  /*0360*/  FADD R0, R3, R0 ;  /* 0x0000000003007221 */ /* 0x000fc80000000000 */
[----:B------:R-:W-:-:S04]  /*0370*/  FADD R0, R3, R0 ;  /* 0x0000000003007221 */ /* 0x000fc80000000000 */
[----:B------:R-:W-:-:S07]  /*0380*/  FADD R0, R3, R0 ;  /* 0x0000000003007221 */ /* 0x000fce0000000000 */
.L_x_5:
[----:B------:R-:W-:-:S09]  /*0390*/  UISETP.NE.OR UP0, UPT, UR5, URZ, UP0 ;  /* 0x000000ff0500728c */ /* 0x000fd20008705670 */
[----:B------:R-:W-:Y:S05]  /*03a0*/  BRA.U !UP0, `(.L_x_1) ;  /* 0x00000001081c7547 */ /* 0x000fea000b800000 */
.L_x_2:
[----:B------:R-:W-:Y:S01]  /*03b0*/  UIADD3 UR5, UPT, UPT, UR5, 0x4, URZ ;  /* 0x0000000405057890 */ /* 0x000fe2000fffe0ff */
[----:B------:R-:W-:-:S03]  /*03c0*/  FADD R0, R3, R0 ;  /* 0x0000000003007221 */ /* 0x000fc60000000000 */
[----:B------:R-:W-:Y:S01]  /*03d0*/  UISETP.NE.AND UP0, UPT, UR5, URZ, UPT ;  /* 0x000000ff0500728c */ /* 0x000fe2000bf05270 */
[----:B------:R-:W-:-:S04]  /*03e0*/  FADD R0, R3, R0 ;  /* 0x0000000003007221 */ /* 0x000fc80000000000 */
[----:B------:R-:W-:-:S04]  /*03f0*/  FADD R0, R3, R0 ;  /* 0x0000000003007221 */ /* 0x000fc80000000000 */
[----:B------:R-:W-:Y:S01]  /*0400*/  FADD R0, R3, R0 ;  /* 0x0000000003007221 */ /* 0x000fe20000000000 */
[----:B------:R-:W-:Y:S06]  /*0410*/  BRA.U UP0, `(.L_x_2) ;  /* 0xfffffffd00e47547 */ /* 0x000fec000b83ffff */
.L_x_1:
[----:B------:R-:W-:-:S09]  /*0420*/  UISETP.NE.AND UP0, UPT, UR4, URZ, UPT ;  /* 0x000000ff0400728c */ /* 0x000fd2000bf05270 */
[----:B------:R-:W-:Y:S05]  /*0430*/  BRA.U !UP0, `(.L_x_0) ;  /* 0x0000000108147547 */ /* 0x000fea000b800000 */
[----:B------:R-:W-:-:S12]  /*0440*/  UIADD3 UR4, UPT, UPT, -UR4, URZ, URZ ;  /* 0x000000ff04047290 */ /* 0x000fd8000fffe1ff */
.L_x_6:
[----:B------:R-:W-:Y:S01]  /*0450*/  UIADD3 UR4, UPT, UPT, UR4, 0x1, URZ ;  /* 0x0000000104047890 */ /* 0x000fe2000fffe0ff */
[----:B------:R-:W-:-:S03]  /*0460*/  FADD R0, R3, R0 ;  /* 0x0000000003007221 */ /* 0x000fc60000000000 */
[----:B------:R-:W-:-:S09]  /*0470*/  UISETP.NE.AND UP0, UPT, UR4, URZ, UPT ;  /* 0x000000ff0400728c */ /* 0x000fd2000bf05270 */
[----:B------:R-:W-:Y:S05]  /*0480*/  BRA.U UP0, `(.L_x_6) ;  /* 0xfffffffd00f07547 */ /* 0x000fea000b83ffff */
.L_x_0:
[----:B------:R-:W0:Y:S01]  /*0490*/  F2F.F64.F32 R2, R0 ;  /* 0x0000000000027310 */ /* 0x000e220000201800 */
[----:B------:R-:W-:Y:S01]  /*04a0*/  MOV R8, 0x0 ;  /* 0x0000000000087802 */ /* 0x000fe20000000f00 */
[----:B------:R-:W1:Y:S05]  /*04b0*/  LDCU.64 UR4, c[0x4][0x8] ;  /* 0x01000100ff0477ac */ /* 0x000e6a0008000a00 */
[----:B------:R-:W2:Y:S01]  /*04c0*/  LDC.64 R8, c[0x4][R8] ;  /* 0x0100000008087b82 */ /* 0x000ea20000000a00 */
[----:B0-----:R0:W-:Y:S01]  /*04d0*/  STL.64 [R1], R2 ;  /* 0x0000000201007387 */ /* 0x0011e20000100a00 */
[----:B-1----:R-:W-:Y:S02]  /*04e0*/  MOV R4, UR4 ;  /* 0x0000000400047c02 */ /* 0x002fe40008000f00 */
[----:B------:R-:W-:-:S07]  /*04f0*/  MOV R5, UR5 ;  /* 0x0000000500057c02 */ /* 0x000fce0008000f00 */
[----:B------:R-:W-:-:S07]  /*0500*/  LEPC R20, `(.L_x_7) ;  /* 0x000000001014794e */ /* 0x000fce0000000000 */
[----:B0-2---:R-:W-:Y:S05]  /*0510*/  CALL.ABS.NOINC R8 ;  /* 0x0000000008007343 */ /* 0x005fea0003c00000 */
.L_x_7:
[----:B------:R-:W-:Y:S05]  /*0520*/  EXIT ;  /* 0x000000000000794d */ /* 0x000fea0003800000 */
.L_x_8:
[----:B------:R-:W-:-:S00]  /*0530*/  BRA `(.L_x_8) ;  /* 0xfffffffc00fc7947 */ /* 0x000fc0000383ffff */
[----:B------:R-:W-:-:S00]  /*0540*/  NOP ;  /* 0x0000000000007918 */ /* 0x000fc00000000000 */
        /* <DEDUP_REMOVED lines=11> */
.L_x_9:


//--------------------- .nv.global.init           --------------------------
	.section	.nv.global.init,"aw",@progbits
.nv.global.init:
	.type		$str,@object
	.size		$str,(.L_0 - $str)
$str:
        /*0000*/ 	.byte	0x25, 0x2e, 0x31, 0x37, 0x67, 0x0a, 0x00
.L_0:


//--------------------- .nv.shared.reserved.0     --------------------------
	.section	.nv.shared.reserved.0,"aw",@nobits
	.weak		__nv_reservedSMEM_offset_0_alias
	.size		__nv_reservedSMEM_offset_0_alias, 0, 64
	.other		__nv_reservedSMEM_offset_0_alias,@"STO_CUDA_RESERVED_SHARED STV_DEFAULT"
__nv_reservedSMEM_offset_0_alias:
	.zero		0
	.zero		64


//--------------------- .nv.constant0._Z7computefif --------------------------
	.section	.nv.constant0._Z7computefif,"a",@progbits
	.sectionflags	@""
	.align	4
.nv.constant0._Z7computefif:
	.zero		908


//--------------------- SYMBOLS --------------------------

	.type		.nv.reservedSmem.offset0,@object
	.size		.nv.reservedSmem.offset0,0x4
	.type		vprintf,@function
